//
// Generated by NVIDIA NVVM Compiler
//
// Compiler Build ID: CL-36424714
// Cuda compilation tools, release 13.0, V13.0.88
// Based on NVVM 20.0.0
//

.version 9.0
.target sm_100
.address_size 64

	// .globl	_Z12FusedBaisAddILi10Ef30MaskScaleAndElemwiseAddFunctorIfEEvT1_PT0_S4_S4_ii
// _ZZ19FusedBaisAddVecSmemILi10Ef30MaskScaleAndElemwiseAddFunctorIfEEvT1_PT0_S4_S4_iiE4smem has been demoted

.visible .entry _Z12FusedBaisAddILi10Ef30MaskScaleAndElemwiseAddFunctorIfEEvT1_PT0_S4_S4_ii(
	.param .align 8 .b8 _Z12FusedBaisAddILi10Ef30MaskScaleAndElemwiseAddFunctorIfEEvT1_PT0_S4_S4_ii_param_0[24],
	.param .u64 .ptr .align 1 _Z12FusedBaisAddILi10Ef30MaskScaleAndElemwiseAddFunctorIfEEvT1_PT0_S4_S4_ii_param_1,
	.param .u64 .ptr .align 1 _Z12FusedBaisAddILi10Ef30MaskScaleAndElemwiseAddFunctorIfEEvT1_PT0_S4_S4_ii_param_2,
	.param .u64 .ptr .align 1 _Z12FusedBaisAddILi10Ef30MaskScaleAndElemwiseAddFunctorIfEEvT1_PT0_S4_S4_ii_param_3,
	.param .u32 _Z12FusedBaisAddILi10Ef30MaskScaleAndElemwiseAddFunctorIfEEvT1_PT0_S4_S4_ii_param_4,
	.param .u32 _Z12FusedBaisAddILi10Ef30MaskScaleAndElemwiseAddFunctorIfEEvT1_PT0_S4_S4_ii_param_5
)
{
	.reg .pred 	%p<4>;
	.reg .b16 	%rs<2>;
	.reg .b32 	%r<13>;
	.reg .b32 	%f<9>;
	.reg .b64 	%rd<19>;

	ld.param.u64 	%rd1, [_Z12FusedBaisAddILi10Ef30MaskScaleAndElemwiseAddFunctorIfEEvT1_PT0_S4_S4_ii_param_0];
	ld.param.u64 	%rd2, [_Z12FusedBaisAddILi10Ef30MaskScaleAndElemwiseAddFunctorIfEEvT1_PT0_S4_S4_ii_param_0+8];
	ld.param.f32 	%f1, [_Z12FusedBaisAddILi10Ef30MaskScaleAndElemwiseAddFunctorIfEEvT1_PT0_S4_S4_ii_param_0+16];
	ld.param.u64 	%rd8, [_Z12FusedBaisAddILi10Ef30MaskScaleAndElemwiseAddFunctorIfEEvT1_PT0_S4_S4_ii_param_1];
	ld.param.u64 	%rd9, [_Z12FusedBaisAddILi10Ef30MaskScaleAndElemwiseAddFunctorIfEEvT1_PT0_S4_S4_ii_param_2];
	ld.param.u64 	%rd10, [_Z12FusedBaisAddILi10Ef30MaskScaleAndElemwiseAddFunctorIfEEvT1_PT0_S4_S4_ii_param_3];
	ld.param.u32 	%r6, [_Z12FusedBaisAddILi10Ef30MaskScaleAndElemwiseAddFunctorIfEEvT1_PT0_S4_S4_ii_param_4];
	ld.param.u32 	%r7, [_Z12FusedBaisAddILi10Ef30MaskScaleAndElemwiseAddFunctorIfEEvT1_PT0_S4_S4_ii_param_5];
	mov.u32 	%r1, %ntid.x;
	mov.u32 	%r8, %ctaid.x;
	mov.u32 	%r9, %tid.x;
	mad.lo.s32 	%r12, %r1, %r8, %r9;
	setp.ge.s32 	%p1, %r12, %r6;
	@%p1 bra 	$L__BB0_3;
	mov.u32 	%r10, %nctaid.x;
	mul.lo.s32 	%r3, %r10, %r1;
	cvta.to.global.u64 	%rd3, %rd2;
	cvta.to.global.u64 	%rd4, %rd1;
	cvta.to.global.u64 	%rd5, %rd8;
	cvta.to.global.u64 	%rd6, %rd10;
	cvta.to.global.u64 	%rd7, %rd9;
$L__BB0_2:
	cvt.s64.s32 	%rd11, %r12;
	mul.wide.s32 	%rd12, %r12, 4;
	add.s64 	%rd13, %rd5, %rd12;
	ld.global.f32 	%f2, [%rd13];
	rem.s32 	%r11, %r12, %r7;
	mul.wide.s32 	%rd14, %r11, 4;
	add.s64 	%rd15, %rd6, %rd14;
	ld.global.f32 	%f3, [%rd15];
	add.f32 	%f4, %f2, %f3;
	add.s64 	%rd16, %rd4, %rd11;
	ld.global.u8 	%rs1, [%rd16];
	setp.ne.s16 	%p2, %rs1, 0;
	selp.f32 	%f5, 0f3F800000, 0f00000000, %p2;
	mul.f32 	%f6, %f1, %f5;
	add.s64 	%rd17, %rd3, %rd12;
	ld.global.f32 	%f7, [%rd17];
	fma.rn.f32 	%f8, %f4, %f6, %f7;
	add.s64 	%rd18, %rd7, %rd12;
	st.global.f32 	[%rd18], %f8;
	add.s32 	%r12, %r12, %r3;
	setp.lt.s32 	%p3, %r12, %r6;
	@%p3 bra 	$L__BB0_2;
$L__BB0_3:
	ret;

}
	// .globl	_Z19FusedBaisAddVecSmemILi10Ef30MaskScaleAndElemwiseAddFunctorIfEEvT1_PT0_S4_S4_ii
.visible .entry _Z19FusedBaisAddVecSmemILi10Ef30MaskScaleAndElemwiseAddFunctorIfEEvT1_PT0_S4_S4_ii(
	.param .align 8 .b8 _Z19FusedBaisAddVecSmemILi10Ef30MaskScaleAndElemwiseAddFunctorIfEEvT1_PT0_S4_S4_ii_param_0[24],
	.param .u64 .ptr .align 1 _Z19FusedBaisAddVecSmemILi10Ef30MaskScaleAndElemwiseAddFunctorIfEEvT1_PT0_S4_S4_ii_param_1,
	.param .u64 .ptr .align 1 _Z19FusedBaisAddVecSmemILi10Ef30MaskScaleAndElemwiseAddFunctorIfEEvT1_PT0_S4_S4_ii_param_2,
	.param .u64 .ptr .align 1 _Z19FusedBaisAddVecSmemILi10Ef30MaskScaleAndElemwiseAddFunctorIfEEvT1_PT0_S4_S4_ii_param_3,
	.param .u32 _Z19FusedBaisAddVecSmemILi10Ef30MaskScaleAndElemwiseAddFunctorIfEEvT1_PT0_S4_S4_ii_param_4,
	.param .u32 _Z19FusedBaisAddVecSmemILi10Ef30MaskScaleAndElemwiseAddFunctorIfEEvT1_PT0_S4_S4_ii_param_5
)
{
	.reg .pred 	%p<8>;
	.reg .b16 	%rs<5>;
	.reg .b32 	%r<36>;
	.reg .b32 	%f<31>;
	.reg .b64 	%rd<20>;
	// demoted variable
	.shared .align 4 .b8 _ZZ19FusedBaisAddVecSmemILi10Ef30MaskScaleAndElemwiseAddFunctorIfEEvT1_PT0_S4_S4_iiE4smem[40];
	ld.param.u64 	%rd1, [_Z19FusedBaisAddVecSmemILi10Ef30MaskScaleAndElemwiseAddFunctorIfEEvT1_PT0_S4_S4_ii_param_0];
	ld.param.u64 	%rd2, [_Z19FusedBaisAddVecSmemILi10Ef30MaskScaleAndElemwiseAddFunctorIfEEvT1_PT0_S4_S4_ii_param_0+8];
	ld.param.f32 	%f1, [_Z19FusedBaisAddVecSmemILi10Ef30MaskScaleAndElemwiseAddFunctorIfEEvT1_PT0_S4_S4_ii_param_0+16];
	ld.param.u64 	%rd7, [_Z19FusedBaisAddVecSmemILi10Ef30MaskScaleAndElemwiseAddFunctorIfEEvT1_PT0_S4_S4_ii_param_1];
	ld.param.u64 	%rd8, [_Z19FusedBaisAddVecSmemILi10Ef30MaskScaleAndElemwiseAddFunctorIfEEvT1_PT0_S4_S4_ii_param_2];
	ld.param.u64 	%rd9, [_Z19FusedBaisAddVecSmemILi10Ef30MaskScaleAndElemwiseAddFunctorIfEEvT1_PT0_S4_S4_ii_param_3];
	ld.param.u32 	%r8, [_Z19FusedBaisAddVecSmemILi10Ef30MaskScaleAndElemwiseAddFunctorIfEEvT1_PT0_S4_S4_ii_param_4];
	ld.param.u32 	%r9, [_Z19FusedBaisAddVecSmemILi10Ef30MaskScaleAndElemwiseAddFunctorIfEEvT1_PT0_S4_S4_ii_param_5];
	mov.u32 	%r1, %ntid.x;
	mov.u32 	%r10, %ctaid.x;
	mov.u32 	%r2, %tid.x;
	mad.lo.s32 	%r35, %r1, %r10, %r2;
	setp.ge.s32 	%p1, %r2, %r9;
	@%p1 bra 	$L__BB1_2;
	cvta.to.global.u64 	%rd10, %rd9;
	mul.wide.u32 	%rd11, %r2, 4;
	add.s64 	%rd12, %rd10, %rd11;
	ld.global.f32 	%f2, [%rd12];
	shl.b32 	%r11, %r2, 2;
	mov.u32 	%r12, _ZZ19FusedBaisAddVecSmemILi10Ef30MaskScaleAndElemwiseAddFunctorIfEEvT1_PT0_S4_S4_iiE4smem;
	add.s32 	%r13, %r12, %r11;
	st.shared.f32 	[%r13], %f2;
$L__BB1_2:
	bar.sync 	0;
	shr.s32 	%r14, %r8, 31;
	shr.u32 	%r15, %r14, 30;
	add.s32 	%r16, %r8, %r15;
	shr.s32 	%r4, %r16, 2;
	setp.ge.s32 	%p2, %r35, %r4;
	@%p2 bra 	$L__BB1_5;
	mov.u32 	%r17, %nctaid.x;
	mul.lo.s32 	%r5, %r17, %r1;
	cvta.to.global.u64 	%rd3, %rd2;
	cvta.to.global.u64 	%rd4, %rd1;
	cvta.to.global.u64 	%rd5, %rd7;
	cvta.to.global.u64 	%rd6, %rd8;
	mov.u32 	%r21, _ZZ19FusedBaisAddVecSmemILi10Ef30MaskScaleAndElemwiseAddFunctorIfEEvT1_PT0_S4_S4_iiE4smem;
$L__BB1_4:
	mul.wide.s32 	%rd13, %r35, 16;
	add.s64 	%rd14, %rd5, %rd13;
	ld.global.v4.f32 	{%f3, %f4, %f5, %f6}, [%rd14];
	shl.b32 	%r18, %r35, 2;
	rem.s32 	%r19, %r18, %r9;
	shl.b32 	%r20, %r19, 2;
	add.s32 	%r22, %r21, %r20;
	ld.shared.f32 	%f7, [%r22];
	add.f32 	%f8, %f3, %f7;
	cvt.s64.s32 	%rd15, %r18;
	add.s64 	%rd16, %rd4, %rd15;
	ld.global.u8 	%rs1, [%rd16];
	setp.ne.s16 	%p3, %rs1, 0;
	selp.f32 	%f9, 0f3F800000, 0f00000000, %p3;
	mul.f32 	%f10, %f1, %f9;
	mul.wide.s32 	%rd17, %r18, 4;
	add.s64 	%rd18, %rd3, %rd17;
	ld.global.f32 	%f11, [%rd18];
	fma.rn.f32 	%f12, %f8, %f10, %f11;
	or.b32  	%r23, %r18, 1;
	rem.s32 	%r24, %r23, %r9;
	shl.b32 	%r25, %r24, 2;
	add.s32 	%r26, %r21, %r25;
	ld.shared.f32 	%f13, [%r26];
	add.f32 	%f14, %f4, %f13;
	ld.global.u8 	%rs2, [%rd16+1];
	setp.ne.s16 	%p4, %rs2, 0;
	selp.f32 	%f15, 0f3F800000, 0f00000000, %p4;
	mul.f32 	%f16, %f1, %f15;
	ld.global.f32 	%f17, [%rd18+4];
	fma.rn.f32 	%f18, %f14, %f16, %f17;
	or.b32  	%r27, %r18, 2;
	rem.s32 	%r28, %r27, %r9;
	shl.b32 	%r29, %r28, 2;
	add.s32 	%r30, %r21, %r29;
	ld.shared.f32 	%f19, [%r30];
	add.f32 	%f20, %f5, %f19;
	ld.global.u8 	%rs3, [%rd16+2];
	setp.ne.s16 	%p5, %rs3, 0;
	selp.f32 	%f21, 0f3F800000, 0f00000000, %p5;
	mul.f32 	%f22, %f1, %f21;
	ld.global.f32 	%f23, [%rd18+8];
	fma.rn.f32 	%f24, %f20, %f22, %f23;
	or.b32  	%r31, %r18, 3;
	rem.s32 	%r32, %r31, %r9;
	shl.b32 	%r33, %r32, 2;
	add.s32 	%r34, %r21, %r33;
	ld.shared.f32 	%f25, [%r34];
	add.f32 	%f26, %f6, %f25;
	ld.global.u8 	%rs4, [%rd16+3];
	setp.ne.s16 	%p6, %rs4, 0;
	selp.f32 	%f27, 0f3F800000, 0f00000000, %p6;
	mul.f32 	%f28, %f1, %f27;
	ld.global.f32 	%f29, [%rd18+12];
	fma.rn.f32 	%f30, %f26, %f28, %f29;
	add.s64 	%rd19, %rd6, %rd13;
	st.global.v4.f32 	[%rd19], {%f12, %f18, %f24, %f30};
	add.s32 	%r35, %r35, %r5;
	setp.lt.s32 	%p7, %r35, %r4;
	@%p7 bra 	$L__BB1_4;
$L__BB1_5:
	ret;

}


// ===== COMPILED SASS (sm_100) =====

	.target	sm_100

	.elftype	@"ET_EXEC"


//--------------------- .note.nv.tkinfo           --------------------------
	.section	.note.nv.tkinfo,"",@"SHT_NOTE"
	.sectionflags	@"SHF_NOTE_NV_TKINFO"
	.tkinfo
        /*0018*/ 	.word	0x00000002
        /*0030*/ 	.string	""
        /*0030*/ 	.string	"ptxas"
        /*0030*/ 	.string	"Cuda compilation tools, release 13.0, V13.0.88"
        /*0030*/ 	.string	"Build cuda_13.0.r13.0/compiler.36424714_0"
        /*0030*/ 	.string	"-arch sm_100 -m 64 "



//--------------------- .note.nv.cuinfo           --------------------------
	.section	.note.nv.cuinfo,"",@"SHT_NOTE"
	.sectionflags	@"SHF_NOTE_NV_CUINFO"
        /*0018*/ 	.short	0x0002
        /*001a*/ 	.short	0x0064
        /*001c*/ 	.short	0x0082
	.zero		2


//--------------------- .nv.info                  --------------------------
	.section	.nv.info,"",@"SHT_CUDA_INFO"
	.align	4


	//----- nvinfo : EIATTR_REGCOUNT
	.align		4
        /*0000*/ 	.byte	0x04, 0x2f
        /*0002*/ 	.short	(.L_1 - .L_0)
	.align		4
.L_0:
        /*0004*/ 	.word	index@(_Z12FusedBaisAddILi10Ef30MaskScaleAndElemwiseAddFunctorIfEEvT1_PT0_S4_S4_ii)
        /*0008*/ 	.word	0x0000001a


	//----- nvinfo : EIATTR_FRAME_SIZE
	.align		4
.L_1:
        /*000c*/ 	.byte	0x04, 0x11
        /*000e*/ 	.short	(.L_3 - .L_2)
	.align		4
.L_2:
        /*0010*/ 	.word	index@(_Z12FusedBaisAddILi10Ef30MaskScaleAndElemwiseAddFunctorIfEEvT1_PT0_S4_S4_ii)
        /*0014*/ 	.word	0x00000000


	//----- nvinfo : EIATTR_REGCOUNT
	.align		4
.L_3:
        /*0018*/ 	.byte	0x04, 0x2f
        /*001a*/ 	.short	(.L_5 - .L_4)
	.align		4
.L_4:
        /*001c*/ 	.word	index@(_Z19FusedBaisAddVecSmemILi10Ef30MaskScaleAndElemwiseAddFunctorIfEEvT1_PT0_S4_S4_ii)
        /*0020*/ 	.word	0x00000020


	//----- nvinfo : EIATTR_FRAME_SIZE
	.align		4
.L_5:
        /*0024*/ 	.byte	0x04, 0x11
        /*0026*/ 	.short	(.L_7 - .L_6)
	.align		4
.L_6:
        /*0028*/ 	.word	index@(_Z19FusedBaisAddVecSmemILi10Ef30MaskScaleAndElemwiseAddFunctorIfEEvT1_PT0_S4_S4_ii)
        /*002c*/ 	.word	0x00000000


	//----- nvinfo : EIATTR_MIN_STACK_SIZE
	.align		4
.L_7:
        /*0030*/ 	.byte	0x04, 0x12
        /*0032*/ 	.short	(.L_9 - .L_8)
	.align		4
.L_8:
        /*0034*/ 	.word	index@(_Z19FusedBaisAddVecSmemILi10Ef30MaskScaleAndElemwiseAddFunctorIfEEvT1_PT0_S4_S4_ii)
        /*0038*/ 	.word	0x00000000


	//----- nvinfo : EIATTR_MIN_STACK_SIZE
	.align		4
.L_9:
        /*003c*/ 	.byte	0x04, 0x12
        /*003e*/ 	.short	(.L_11 - .L_10)
	.align		4
.L_10:
        /*0040*/ 	.word	index@(_Z12FusedBaisAddILi10Ef30MaskScaleAndElemwiseAddFunctorIfEEvT1_PT0_S4_S4_ii)
        /*0044*/ 	.word	0x00000000
.L_11:


//--------------------- .nv.compat                --------------------------
	.section	.nv.compat,"",@"SHT_CUDA_COMPAT_INFO"
	.align	4
        /*0000*/ 	.byte	0x02, 0x09, 0x00, 0x00, 0x02, 0x02, 0x01, 0x00, 0x02, 0x05, 0x05, 0x00, 0x03, 0x07, 0x01, 0x01
        /*0010*/ 	.byte	0x02, 0x03, 0x00, 0x00, 0x02, 0x06, 0x01, 0x00, 0x04, 0x0b, 0x08, 0x00, 0x09, 0x00, 0x00, 0x00
        /*0020*/ 	.byte	0x00, 0x00, 0x00, 0x00


//--------------------- .nv.info._Z19FusedBaisAddVecSmemILi10Ef30MaskScaleAndElemwiseAddFunctorIfEEvT1_PT0_S4_S4_ii --------------------------
	.section	.nv.info._Z19FusedBaisAddVecSmemILi10Ef30MaskScaleAndElemwiseAddFunctorIfEEvT1_PT0_S4_S4_ii,"",@"SHT_CUDA_INFO"
	.sectionflags	@""
	.align	4


	//----- nvinfo : EIATTR_CUDA_API_VERSION
	.align		4
        /*0000*/ 	.byte	0x04, 0x37
        /*0002*/ 	.short	(.L_13 - .L_12)
.L_12:
        /*0004*/ 	.word	0x00000082


	//----- nvinfo : EIATTR_KPARAM_INFO
	.align		4
.L_13:
        /*0008*/ 	.byte	0x04, 0x17
        /*000a*/ 	.short	(.L_15 - .L_14)
.L_14:
        /*000c*/ 	.word	0x00000000
        /*0010*/ 	.short	0x0005
        /*0012*/ 	.short	0x0034
        /*0014*/ 	.byte	0x00, 0xf0, 0x11, 0x00


	//----- nvinfo : EIATTR_KPARAM_INFO
	.align		4
.L_15:
        /*0018*/ 	.byte	0x04, 0x17
        /*001a*/ 	.short	(.L_17 - .L_16)
.L_16:
        /*001c*/ 	.word	0x00000000
        /*0020*/ 	.short	0x0004
        /*0022*/ 	.short	0x0030
        /*0024*/ 	.byte	0x00, 0xf0, 0x11, 0x00


	//----- nvinfo : EIATTR_KPARAM_INFO
	.align		4
.L_17:
        /*0028*/ 	.byte	0x04, 0x17
        /*002a*/ 	.short	(.L_19 - .L_18)
.L_18:
        /*002c*/ 	.word	0x00000000
        /*0030*/ 	.short	0x0003
        /*0032*/ 	.short	0x0028
        /*0034*/ 	.byte	0x00, 0xf5, 0x21, 0x00


	//----- nvinfo : EIATTR_KPARAM_INFO
	.align		4
.L_19:
        /*0038*/ 	.byte	0x04, 0x17
        /*003a*/ 	.short	(.L_21 - .L_20)
.L_20:
        /*003c*/ 	.word	0x00000000
        /*0040*/ 	.short	0x0002
        /*0042*/ 	.short	0x0020
        /*0044*/ 	.byte	0x00, 0xf5, 0x21, 0x00


	//----- nvinfo : EIATTR_KPARAM_INFO
	.align		4
.L_21:
        /*0048*/ 	.byte	0x04, 0x17
        /*004a*/ 	.short	(.L_23 - .L_22)
.L_22:
        /*004c*/ 	.word	0x00000000
        /*0050*/ 	.short	0x0001
        /*0052*/ 	.short	0x0018
        /*0054*/ 	.byte	0x00, 0xf5, 0x21, 0x00


	//----- nvinfo : EIATTR_KPARAM_INFO
	.align		4
.L_23:
        /*0058*/ 	.byte	0x04, 0x17
        /*005a*/ 	.short	(.L_25 - .L_24)
.L_24:
        /*005c*/ 	.word	0x00000000
        /*0060*/ 	.short	0x0000
        /*0062*/ 	.short	0x0000
        /*0064*/ 	.byte	0x00, 0xf0, 0x61, 0x00


	//----- nvinfo : EIATTR_SPARSE_MMA_MASK
	.align		4
.L_25:
        /*0068*/ 	.byte	0x03, 0x50
        /*006a*/ 	.short	0x0000


	//----- nvinfo : EIATTR_MAXREG_COUNT
	.align		4
        /*006c*/ 	.byte	0x03, 0x1b
        /*006e*/ 	.short	0x00ff


	//----- nvinfo : EIATTR_NUM_BARRIERS
	.align		4
        /*0070*/ 	.byte	0x02, 0x4c
        /*0072*/ 	.byte	0x01
	.zero		1


	//----- nvinfo : EIATTR_MERCURY_ISA_VERSION
	.align		4
        /*0074*/ 	.byte	0x03, 0x5f
        /*0076*/ 	.short	0x0101


	//----- nvinfo : EIATTR_VRC_CTA_INIT_COUNT
	.align		4
        /*0078*/ 	.byte	0x02, 0x4a
	.zero		1
	.zero		1


	//----- nvinfo : EIATTR_EXIT_INSTR_OFFSETS
	.align		4
        /*007c*/ 	.byte	0x04, 0x1c
        /*007e*/ 	.short	(.L_27 - .L_26)


	//   ....[0]....
.L_26:
        /*0080*/ 	.word	0x00000160


	//   ....[1]....
        /*0084*/ 	.word	0x00000960


	//----- nvinfo : EIATTR_CRS_STACK_SIZE
	.align		4
.L_27:
        /*0088*/ 	.byte	0x04, 0x1e
        /*008a*/ 	.short	(.L_29 - .L_28)
.L_28:
        /*008c*/ 	.word	0x00000000


	//----- nvinfo : EIATTR_CBANK_PARAM_SIZE
	.align		4
.L_29:
        /*0090*/ 	.byte	0x03, 0x19
        /*0092*/ 	.short	0x0038


	//----- nvinfo : EIATTR_PARAM_CBANK
	.align		4
        /*0094*/ 	.byte	0x04, 0x0a
        /*0096*/ 	.short	(.L_31 - .L_30)
	.align		4
.L_30:
        /*0098*/ 	.word	index@(.nv.constant0._Z19FusedBaisAddVecSmemILi10Ef30MaskScaleAndElemwiseAddFunctorIfEEvT1_PT0_S4_S4_ii)
        /*009c*/ 	.short	0x0380
        /*009e*/ 	.short	0x0038


	//----- nvinfo : EIATTR_SW_WAR
	.align		4
.L_31:
        /*00a0*/ 	.byte	0x04, 0x36
        /*00a2*/ 	.short	(.L_33 - .L_32)
.L_32:
        /*00a4*/ 	.word	0x00000008
.L_33:


//--------------------- .nv.info._Z12FusedBaisAddILi10Ef30MaskScaleAndElemwiseAddFunctorIfEEvT1_PT0_S4_S4_ii --------------------------
	.section	.nv.info._Z12FusedBaisAddILi10Ef30MaskScaleAndElemwiseAddFunctorIfEEvT1_PT0_S4_S4_ii,"",@"SHT_CUDA_INFO"
	.sectionflags	@""
	.align	4


	//----- nvinfo : EIATTR_CUDA_API_VERSION
	.align		4
        /*0000*/ 	.byte	0x04, 0x37
        /*0002*/ 	.short	(.L_35 - .L_34)
.L_34:
        /*0004*/ 	.word	0x00000082


	//----- nvinfo : EIATTR_KPARAM_INFO
	.align		4
.L_35:
        /*0008*/ 	.byte	0x04, 0x17
        /*000a*/ 	.short	(.L_37 - .L_36)
.L_36:
        /*000c*/ 	.word	0x00000000
        /*0010*/ 	.short	0x0005
        /*0012*/ 	.short	0x0034
        /*0014*/ 	.byte	0x00, 0xf0, 0x11, 0x00


	//----- nvinfo : EIATTR_KPARAM_INFO
	.align		4
.L_37:
        /*0018*/ 	.byte	0x04, 0x17
        /*001a*/ 	.short	(.L_39 - .L_38)
.L_38:
        /*001c*/ 	.word	0x00000000
        /*0020*/ 	.short	0x0004
        /*0022*/ 	.short	0x0030
        /*0024*/ 	.byte	0x00, 0xf0, 0x11, 0x00


	//----- nvinfo : EIATTR_KPARAM_INFO
	.align		4
.L_39:
        /*0028*/ 	.byte	0x04, 0x17
        /*002a*/ 	.short	(.L_41 - .L_40)
.L_40:
        /*002c*/ 	.word	0x00000000
        /*0030*/ 	.short	0x0003
        /*0032*/ 	.short	0x0028
        /*0034*/ 	.byte	0x00, 0xf5, 0x21, 0x00


	//----- nvinfo : EIATTR_KPARAM_INFO
	.align		4
.L_41:
        /*0038*/ 	.byte	0x04, 0x17
        /*003a*/ 	.short	(.L_43 - .L_42)
.L_42:
        /*003c*/ 	.word	0x00000000
        /*0040*/ 	.short	0x0002
        /*0042*/ 	.short	0x0020
        /*0044*/ 	.byte	0x00, 0xf5, 0x21, 0x00


	//----- nvinfo : EIATTR_KPARAM_INFO
	.align		4
.L_43:
        /*0048*/ 	.byte	0x04, 0x17
        /*004a*/ 	.short	(.L_45 - .L_44)
.L_44:
        /*004c*/ 	.word	0x00000000
        /*0050*/ 	.short	0x0001
        /*0052*/ 	.short	0x0018
        /*0054*/ 	.byte	0x00, 0xf5, 0x21, 0x00


	//----- nvinfo : EIATTR_KPARAM_INFO
	.align		4
.L_45:
        /*0058*/ 	.byte	0x04, 0x17
        /*005a*/ 	.short	(.L_47 - .L_46)
.L_46:
        /*005c*/ 	.word	0x00000000
        /*0060*/ 	.short	0x0000
        /*0062*/ 	.short	0x0000
        /*0064*/ 	.byte	0x00, 0xf0, 0x61, 0x00


	//----- nvinfo : EIATTR_SPARSE_MMA_MASK
	.align		4
.L_47:
        /*0068*/ 	.byte	0x03, 0x50
        /*006a*/ 	.short	0x0000


	//----- nvinfo : EIATTR_MAXREG_COUNT
	.align		4
        /*006c*/ 	.byte	0x03, 0x1b
        /*006e*/ 	.short	0x00ff


	//----- nvinfo : EIATTR_MERCURY_ISA_VERSION
	.align		4
        /*0070*/ 	.byte	0x03, 0x5f
        /*0072*/ 	.short	0x0101


	//----- nvinfo : EIATTR_VRC_CTA_INIT_COUNT
	.align		4
        /*0074*/ 	.byte	0x02, 0x4a
	.zero		1
	.zero		1


	//----- nvinfo : EIATTR_EXIT_INSTR_OFFSETS
	.align		4
        /*0078*/ 	.byte	0x04, 0x1c
        /*007a*/ 	.short	(.L_49 - .L_48)


	//   ....[0]....
.L_48:
        /*007c*/ 	.word	0x00000070


	//   ....[1]....
        /*0080*/ 	.word	0x00000400


	//----- nvinfo : EIATTR_CRS_STACK_SIZE
	.align		4
.L_49:
        /*0084*/ 	.byte	0x04, 0x1e
        /*0086*/ 	.short	(.L_51 - .L_50)
.L_50:
        /*0088*/ 	.word	0x00000000


	//----- nvinfo : EIATTR_CBANK_PARAM_SIZE
	.align		4
.L_51:
        /*008c*/ 	.byte	0x03, 0x19
        /*008e*/ 	.short	0x0038


	//----- nvinfo : EIATTR_PARAM_CBANK
	.align		4
        /*0090*/ 	.byte	0x04, 0x0a
        /*0092*/ 	.short	(.L_53 - .L_52)
	.align		4
.L_52:
        /*0094*/ 	.word	index@(.nv.constant0._Z12FusedBaisAddILi10Ef30MaskScaleAndElemwiseAddFunctorIfEEvT1_PT0_S4_S4_ii)
        /*0098*/ 	.short	0x0380
        /*009a*/ 	.short	0x0038


	//----- nvinfo : EIATTR_SW_WAR
	.align		4
.L_53:
        /*009c*/ 	.byte	0x04, 0x36
        /*009e*/ 	.short	(.L_55 - .L_54)
.L_54:
        /*00a0*/ 	.word	0x00000008
.L_55:


//--------------------- .nv.callgraph             --------------------------
	.section	.nv.callgraph,"",@"SHT_CUDA_CALLGRAPH"
	.align	4
	.sectionentsize	8
	.align		4
        /*0000*/ 	.word	0x00000000
	.align		4
        /*0004*/ 	.word	0xffffffff
	.align		4
        /*0008*/ 	.word	0x00000000
	.align		4
        /*000c*/ 	.word	0xfffffffe
	.align		4
        /*0010*/ 	.word	0x00000000
	.align		4
        /*0014*/ 	.word	0xfffffffd
	.align		4
        /*0018*/ 	.word	0x00000000
	.align		4
        /*001c*/ 	.word	0xfffffffc


//--------------------- .text._Z19FusedBaisAddVecSmemILi10Ef30MaskScaleAndElemwiseAddFunctorIfEEvT1_PT0_S4_S4_ii --------------------------
	.section	.text._Z19FusedBaisAddVecSmemILi10Ef30MaskScaleAndElemwiseAddFunctorIfEEvT1_PT0_S4_S4_ii,"ax",@progbits
	.align	128
        .global         _Z19FusedBaisAddVecSmemILi10Ef30MaskScaleAndElemwiseAddFunctorIfEEvT1_PT0_S4_S4_ii
        .type           _Z19FusedBaisAddVecSmemILi10Ef30MaskScaleAndElemwiseAddFunctorIfEEvT1_PT0_S4_S4_ii,@function
        .size           _Z19FusedBaisAddVecSmemILi10Ef30MaskScaleAndElemwiseAddFunctorIfEEvT1_PT0_S4_S4_ii,(.L_x_4 - _Z19FusedBaisAddVecSmemILi10Ef30MaskScaleAndElemwiseAddFunctorIfEEvT1_PT0_S4_S4_ii)
        .other          _Z19FusedBaisAddVecSmemILi10Ef30MaskScaleAndElemwiseAddFunctorIfEEvT1_PT0_S4_S4_ii,@"STO_CUDA_ENTRY STV_DEFAULT"
_Z19FusedBaisAddVecSmemILi10Ef30MaskScaleAndElemwiseAddFunctorIfEEvT1_PT0_S4_S4_ii:
.text._Z19FusedBaisAddVecSmemILi10Ef30MaskScaleAndElemwiseAddFunctorIfEEvT1_PT0_S4_S4_ii:
[----:B------:R-:W-:Y:S01]  /*0000*/  LDC R1, c[0x0][0x37c] ;  /* 0x0000df00ff017b82 */ /* 0x000fe20000000800 */
[----:B------:R-:W0:Y:S07]  /*0010*/  S2R R7, SR_TID.X ;  /* 0x0000000000077919 */ /* 0x000e2e0000002100 */
[----:B------:R-:W0:Y:S01]  /*0020*/  LDC R4, c[0x0][0x3b4] ;  /* 0x0000ed00ff047b82 */ /* 0x000e220000000800 */
[----:B------:R-:W1:Y:S01]  /*0030*/  LDCU.64 UR10, c[0x0][0x358] ;  /* 0x00006b00ff0a77ac */ /* 0x000e620008000a00 */
[----:B------:R-:W2:Y:S01]  /*0040*/  S2R R19, SR_CTAID.X ;  /* 0x0000000000137919 */ /* 0x000ea20000002500 */
[----:B------:R-:W3:Y:S01]  /*0050*/  LDCU UR6, c[0x0][0x3b0] ;  /* 0x00007600ff0677ac */ /* 0x000ee20008000800 */
[----:B0-----:R-:W-:-:S13]  /*0060*/  ISETP.GE.AND P0, PT, R7, R4, PT ;  /* 0x000000040700720c */ /* 0x001fda0003f06270 */
[----:B------:R-:W0:Y:S02]  /*0070*/  @!P0 LDC.64 R2, c[0x0][0x3a8] ;  /* 0x0000ea00ff028b82 */ /* 0x000e240000000a00 */
[----:B0-----:R-:W-:-:S06]  /*0080*/  @!P0 IMAD.WIDE.U32 R2, R7, 0x4, R2 ;  /* 0x0000000407028825 */ /* 0x001fcc00078e0002 */
[----:B-1----:R0:W4:Y:S01]  /*0090*/  @!P0 LDG.E R2, desc[UR10][R2.64] ;  /* 0x0000000a02028981 */ /* 0x002122000c1e1900 */
[----:B------:R-:W-:Y:S01]  /*00a0*/  @!P0 MOV R0, 0x400 ;  /* 0x0000040000008802 */ /* 0x000fe20000000f00 */
[----:B------:R-:W2:Y:S01]  /*00b0*/  LDCU UR5, c[0x0][0x360] ;  /* 0x00006c00ff0577ac */ /* 0x000ea20008000800 */
[----:B------:R-:W1:Y:S01]  /*00c0*/  @!P0 S2R R5, SR_CgaCtaId ;  /* 0x0000000000058919 */ /* 0x000e620000008800 */
[----:B---3--:R-:W-:-:S04]  /*00d0*/  USHF.R.S32.HI UR4, URZ, 0x1f, UR6 ;  /* 0x0000001fff047899 */ /* 0x008fc80008011406 */
[----:B------:R-:W-:-:S04]  /*00e0*/  ULEA.HI UR4, UR4, UR6, URZ, 0x2 ;  /* 0x0000000604047291 */ /* 0x000fc8000f8f10ff */
[----:B------:R-:W-:Y:S01]  /*00f0*/  USHF.R.S32.HI UR4, URZ, 0x2, UR4 ;  /* 0x00000002ff047899 */ /* 0x000fe20008011404 */
[----:B--2---:R-:W-:-:S05]  /*0100*/  IMAD R19, R19, UR5, R7 ;  /* 0x0000000513137c24 */ /* 0x004fca000f8e0207 */
[----:B------:R-:W-:Y:S02]  /*0110*/  ISETP.GE.AND P1, PT, R19, UR4, PT ;  /* 0x0000000413007c0c */ /* 0x000fe4000bf26270 */
[----:B-1----:R-:W-:-:S05]  /*0120*/  @!P0 LEA R0, R5, R0, 0x18 ;  /* 0x0000000005008211 */ /* 0x002fca00078ec0ff */
[----:B0-----:R-:W-:-:S05]  /*0130*/  @!P0 IMAD R3, R7, 0x4, R0 ;  /* 0x0000000407038824 */ /* 0x001fca00078e0200 */
[----:B----4-:R0:W-:Y:S01]  /*0140*/  @!P0 STS [R3], R2 ;  /* 0x0000000203008388 */ /* 0x0101e20000000800 */
[----:B------:R-:W-:Y:S06]  /*0150*/  BAR.SYNC.DEFER_BLOCKING 0x0 ;  /* 0x0000000000007b1d */ /* 0x000fec0000010000 */
[----:B------:R-:W-:Y:S05]  /*0160*/  @P1 EXIT ;  /* 0x000000000000194d */ /* 0x000fea0003800000 */
[----:B------:R-:W-:Y:S01]  /*0170*/  IABS R16, R4 ;  /* 0x0000000400107213 */ /* 0x000fe20000000000 */
[----:B------:R-:W1:Y:S01]  /*0180*/  S2UR UR8, SR_CgaCtaId ;  /* 0x00000000000879c3 */ /* 0x000e620000008800 */
[----:B------:R-:W2:Y:S02]  /*0190*/  LDCU UR6, c[0x0][0x370] ;  /* 0x00006e00ff0677ac */ /* 0x000ea40008000800 */
[----:B------:R-:W3:Y:S01]  /*01a0*/  I2F.RP R0, R16 ;  /* 0x0000001000007306 */ /* 0x000ee20000209400 */
[----:B------:R-:W-:Y:S01]  /*01b0*/  UMOV UR7, 0x400 ;  /* 0x0000040000077882 */ /* 0x000fe20000000000 */
[----:B------:R-:W4:Y:S03]  /*01c0*/  LDCU UR9, c[0x0][0x390] ;  /* 0x00007200ff0977ac */ /* 0x000f260008000800 */
[----:B------:R-:W4:Y:S01]  /*01d0*/  LDC R17, c[0x0][0x3b4] ;  /* 0x0000ed00ff117b82 */ /* 0x000f220000000800 */
[----:B------:R-:W4:Y:S07]  /*01e0*/  LDCU.64 UR12, c[0x0][0x380] ;  /* 0x00007000ff0c77ac */ /* 0x000f2e0008000a00 */
[----:B0-----:R-:W0:Y:S01]  /*01f0*/  LDC.64 R2, c[0x0][0x398] ;  /* 0x0000e600ff027b82 */ /* 0x001e220000000a00 */
[----:B---3--:R-:W3:Y:S01]  /*0200*/  MUFU.RCP R0, R0 ;  /* 0x0000000000007308 */ /* 0x008ee20000001000 */
[----:B--2---:R-:W-:-:S06]  /*0210*/  UIMAD UR5, UR5, UR6, URZ ;  /* 0x00000006050572a4 */ /* 0x004fcc000f8e02ff */
[----:B------:R-:W2:Y:S01]  /*0220*/  LDC.64 R8, c[0x0][0x388] ;  /* 0x0000e200ff087b82 */ /* 0x000ea20000000a00 */
[----:B-1----:R-:W-:-:S07]  /*0230*/  ULEA UR7, UR8, UR7, 0x18 ;  /* 0x0000000708077291 */ /* 0x002fce000f8ec0ff */
[----:B------:R-:W1:Y:S01]  /*0240*/  LDC.64 R10, c[0x0][0x3a0] ;  /* 0x0000e800ff0a7b82 */ /* 0x000e620000000a00 */
[----:B---3--:R-:W-:-:S04]  /*0250*/  VIADD R4, R0, 0xffffffe ;  /* 0x0ffffffe00047836 */ /* 0x008fc80000000000 */
[----:B------:R3:W5:Y:S02]  /*0260*/  F2I.FTZ.U32.TRUNC.NTZ R5, R4 ;  /* 0x0000000400057305 */ /* 0x000764000021f000 */
[----:B---3--:R-:W-:Y:S02]  /*0270*/  IMAD.MOV.U32 R4, RZ, RZ, RZ ;  /* 0x000000ffff047224 */ /* 0x008fe400078e00ff */
[----:B-----5:R-:W-:-:S04]  /*0280*/  IMAD.MOV R7, RZ, RZ, -R5 ;  /* 0x000000ffff077224 */ /* 0x020fc800078e0a05 */
[----:B------:R-:W-:-:S04]  /*0290*/  IMAD R7, R7, R16, RZ ;  /* 0x0000001007077224 */ /* 0x000fc800078e02ff */
[----:B----4-:R-:W-:-:S07]  /*02a0*/  IMAD.HI.U32 R0, R5, R7, R4 ;  /* 0x0000000705007227 */ /* 0x010fce00078e0004 */
.L_x_0:
[----:B0--3--:R-:W-:-:S06]  /*02b0*/  IMAD.WIDE R4, R19, 0x10, R2 ;  /* 0x0000001013047825 */ /* 0x009fcc00078e0202 */
[----:B------:R-:W3:Y:S01]  /*02c0*/  LDG.E.128 R4, desc[UR10][R4.64] ;  /* 0x0000000a04047981 */ /* 0x000ee2000c1e1d00 */
[----:B------:R-:W-:Y:S02]  /*02d0*/  IABS R18, R17 ;  /* 0x0000001100127213 */ /* 0x000fe40000000000 */
[----:B------:R-:W-:Y:S02]  /*02e0*/  SHF.L.U32 R21, R19, 0x2, RZ ;  /* 0x0000000213157819 */ /* 0x000fe400000006ff */
[----:B------:R-:W0:Y:S02]  /*02f0*/  I2F.RP R15, R18 ;  /* 0x00000012000f7306 */ /* 0x000e240000209400 */
[----:B------:R-:W-:Y:S02]  /*0300*/  IABS R23, R21 ;  /* 0x0000001500177213 */ /* 0x000fe40000000000 */
[----:B------:R-:W-:-:S03]  /*0310*/  LOP3.LUT R14, R21, 0x1, RZ, 0xfc, !PT ;  /* 0x00000001150e7812 */ /* 0x000fc600078efcff */
[----:B------:R-:W-:Y:S01]  /*0320*/  IMAD.HI.U32 R0, R0, R23, RZ ;  /* 0x0000001700007227 */ /* 0x000fe200078e00ff */
[----:B------:R-:W-:Y:S02]  /*0330*/  IABS R20, R14 ;  /* 0x0000000e00147213 */ /* 0x000fe40000000000 */
[----:B------:R-:W-:Y:S01]  /*0340*/  ISETP.GE.AND P4, PT, R14, RZ, PT ;  /* 0x000000ff0e00720c */ /* 0x000fe20003f86270 */
[----:B------:R-:W-:Y:S01]  /*0350*/  IMAD.MOV R0, RZ, RZ, -R0 ;  /* 0x000000ffff007224 */ /* 0x000fe200078e0a00 */
[----:B0-----:R-:W0:Y:S03]  /*0360*/  MUFU.RCP R15, R15 ;  /* 0x0000000f000f7308 */ /* 0x001e260000001000 */
[----:B------:R-:W-:-:S05]  /*0370*/  IMAD R23, R18, R0, R23 ;  /* 0x0000000012177224 */ /* 0x000fca00078e0217 */
[----:B------:R-:W-:Y:S01]  /*0380*/  ISETP.GT.U32.AND P0, PT, R16, R23, PT ;  /* 0x000000171000720c */ /* 0x000fe20003f04070 */
[----:B0-----:R-:W-:Y:S01]  /*0390*/  VIADD R12, R15, 0xffffffe ;  /* 0x0ffffffe0f0c7836 */ /* 0x001fe20000000000 */
[----:B------:R-:W-:-:S11]  /*03a0*/  LOP3.LUT R15, R21, 0x2, RZ, 0xfc, !PT ;  /* 0x00000002150f7812 */ /* 0x000fd600078efcff */
[----:B------:R-:W-:Y:S01]  /*03b0*/  @!P0 IMAD.IADD R23, R23, 0x1, -R18 ;  /* 0x0000000117178824 */ /* 0x000fe200078e0a12 */
[----:B------:R0:W4:Y:S01]  /*03c0*/  F2I.FTZ.U32.TRUNC.NTZ R13, R12 ;  /* 0x0000000c000d7305 */ /* 0x000122000021f000 */
[----:B------:R-:W-:-:S03]  /*03d0*/  IABS R27, R15 ;  /* 0x0000000f001b7213 */ /* 0x000fc60000000000 */
[----:B------:R-:W-:Y:S01]  /*03e0*/  ISETP.GT.U32.AND P3, PT, R16, R23, PT ;  /* 0x000000171000720c */ /* 0x000fe20003f64070 */
[----:B------:R-:W-:Y:S01]  /*03f0*/  IMAD.MOV.U32 R16, RZ, RZ, R18 ;  /* 0x000000ffff107224 */ /* 0x000fe200078e0012 */
[----:B------:R-:W-:Y:S01]  /*0400*/  ISETP.GE.AND P5, PT, R15, RZ, PT ;  /* 0x000000ff0f00720c */ /* 0x000fe20003fa6270 */
[----:B0-----:R-:W-:Y:S02]  /*0410*/  HFMA2 R12, -RZ, RZ, 0, 0 ;  /* 0x00000000ff0c7431 */ /* 0x001fe400000001ff */
[----:B----4-:R-:W-:-:S08]  /*0420*/  IMAD.MOV R25, RZ, RZ, -R13 ;  /* 0x000000ffff197224 */ /* 0x010fd000078e0a0d */
[-C--:B------:R-:W-:Y:S02]  /*0430*/  @!P3 IADD3 R23, PT, PT, R23, -R18.reuse, RZ ;  /* 0x800000121717b210 */ /* 0x080fe40007ffe0ff */
[----:B------:R-:W-:Y:S01]  /*0440*/  ISETP.NE.AND P3, PT, R17, RZ, PT ;  /* 0x000000ff1100720c */ /* 0x000fe20003f65270 */
[----:B------:R-:W-:-:S04]  /*0450*/  IMAD R25, R25, R18, RZ ;  /* 0x0000001219197224 */ /* 0x000fc800078e02ff */
[----:B------:R-:W-:-:S04]  /*0460*/  IMAD.HI.U32 R0, R13, R25, R12 ;  /* 0x000000190d007227 */ /* 0x000fc800078e000c */
[----:B------:R-:W-:Y:S02]  /*0470*/  IMAD.MOV.U32 R25, RZ, RZ, R20 ;  /* 0x000000ffff197224 */ /* 0x000fe400078e0014 */
[----:B------:R-:W-:-:S04]  /*0480*/  IMAD.HI.U32 R13, R0, R27, RZ ;  /* 0x0000001b000d7227 */ /* 0x000fc800078e00ff */
[----:B------:R-:W-:Y:S01]  /*0490*/  IMAD.HI.U32 R12, R0, R25, RZ ;  /* 0x00000019000c7227 */ /* 0x000fe200078e00ff */
[----:B------:R-:W-:-:S03]  /*04a0*/  IADD3 R20, PT, PT, -R13, RZ, RZ ;  /* 0x000000ff0d147210 */ /* 0x000fc60007ffe1ff */
[----:B------:R-:W-:-:S04]  /*04b0*/  IMAD.MOV R12, RZ, RZ, -R12 ;  /* 0x000000ffff0c7224 */ /* 0x000fc800078e0a0c */
[C---:B------:R-:W-:Y:S02]  /*04c0*/  IMAD R13, R18.reuse, R12, R25 ;  /* 0x0000000c120d7224 */ /* 0x040fe400078e0219 */
[----:B------:R-:W-:Y:S01]  /*04d0*/  IMAD R25, R18, R20, R27 ;  /* 0x0000001412197224 */ /* 0x000fe200078e021b */
[----:B------:R-:W-:Y:S02]  /*04e0*/  LOP3.LUT R20, RZ, R17, RZ, 0x33, !PT ;  /* 0x00000011ff147212 */ /* 0x000fe400078e33ff */
[C---:B------:R-:W-:Y:S02]  /*04f0*/  ISETP.GT.U32.AND P0, PT, R16.reuse, R13, PT ;  /* 0x0000000d1000720c */ /* 0x040fe40003f04070 */
[----:B------:R-:W-:-:S11]  /*0500*/  ISETP.GT.U32.AND P1, PT, R16, R25, PT ;  /* 0x000000191000720c */ /* 0x000fd60003f24070 */
[--C-:B------:R-:W-:Y:S02]  /*0510*/  @!P0 IMAD.IADD R13, R13, 0x1, -R18.reuse ;  /* 0x000000010d0d8824 */ /* 0x100fe400078e0a12 */
[----:B------:R-:W-:Y:S01]  /*0520*/  @!P1 IMAD.IADD R25, R25, 0x1, -R18 ;  /* 0x0000000119199824 */ /* 0x000fe200078e0a12 */
[----:B------:R-:W-:Y:S02]  /*0530*/  ISETP.GE.AND P1, PT, R21, RZ, PT ;  /* 0x000000ff1500720c */ /* 0x000fe40003f26270 */
[C---:B------:R-:W-:Y:S02]  /*0540*/  ISETP.GT.U32.AND P0, PT, R16.reuse, R13, PT ;  /* 0x0000000d1000720c */ /* 0x040fe40003f04070 */
[----:B------:R-:W-:-:S09]  /*0550*/  ISETP.GT.U32.AND P2, PT, R16, R25, PT ;  /* 0x000000191000720c */ /* 0x000fd20003f44070 */
[----:B------:R-:W-:Y:S02]  /*0560*/  @!P1 IMAD.MOV R23, RZ, RZ, -R23 ;  /* 0x000000ffff179224 */ /* 0x000fe400078e0a17 */
[--C-:B------:R-:W-:Y:S01]  /*0570*/  @!P0 IMAD.IADD R13, R13, 0x1, -R18.reuse ;  /* 0x000000010d0d8824 */ /* 0x100fe200078e0a12 */
[----:B------:R-:W-:Y:S01]  /*0580*/  IADD3 R12, P0, PT, R21, UR12, RZ ;  /* 0x0000000c150c7c10 */ /* 0x000fe2000ff1e0ff */
[----:B------:R-:W-:Y:S01]  /*0590*/  @!P2 IMAD.IADD R25, R25, 0x1, -R18 ;  /* 0x000000011919a824 */ /* 0x000fe200078e0a12 */
[C---:B------:R-:W-:Y:S02]  /*05a0*/  SEL R23, R20.reuse, R23, !P3 ;  /* 0x0000001714177207 */ /* 0x040fe40005800000 */
[----:B------:R-:W-:Y:S01]  /*05b0*/  @!P4 IADD3 R13, PT, PT, -R13, RZ, RZ ;  /* 0x000000ff0d0dc210 */ /* 0x000fe20007ffe1ff */
[----:B------:R-:W-:Y:S01]  /*05c0*/  @!P5 IMAD.MOV R25, RZ, RZ, -R25 ;  /* 0x000000ffff19d224 */ /* 0x000fe200078e0a19 */
[----:B------:R-:W-:Y:S02]  /*05d0*/  LEA R15, R23, UR7, 0x2 ;  /* 0x00000007170f7c11 */ /* 0x000fe4000f8e10ff */
[----:B------:R-:W-:-:S02]  /*05e0*/  SEL R13, R20, R13, !P3 ;  /* 0x0000000d140d7207 */ /* 0x000fc40005800000 */
[----:B------:R-:W-:Y:S02]  /*05f0*/  SEL R25, R20, R25, !P3 ;  /* 0x0000001914197207 */ /* 0x000fe40005800000 */
[----:B------:R-:W-:Y:S01]  /*0600*/  LEA R26, R13, UR7, 0x2 ;  /* 0x000000070d1a7c11 */ /* 0x000fe2000f8e10ff */
[----:B------:R-:W3:Y:S01]  /*0610*/  LDS R15, [R15] ;  /* 0x000000000f0f7984 */ /* 0x000ee20000000800 */
[----:B------:R-:W-:Y:S02]  /*0620*/  LEA R28, R25, UR7, 0x2 ;  /* 0x00000007191c7c11 */ /* 0x000fe4000f8e10ff */
[C---:B------:R-:W-:Y:S02]  /*0630*/  LEA.HI.X.SX32 R13, R21.reuse, UR13, 0x1, P0 ;  /* 0x0000000d150d7c11 */ /* 0x040fe400080f0eff */
[----:B------:R-:W0:Y:S04]  /*0640*/  LDS R26, [R26] ;  /* 0x000000001a1a7984 */ /* 0x000e280000000800 */
[----:B------:R-:W4:Y:S04]  /*0650*/  LDS R27, [R28] ;  /* 0x000000001c1b7984 */ /* 0x000f280000000800 */
[----:B------:R-:W5:Y:S04]  /*0660*/  LDG.E.U8 R22, desc[UR10][R12.64] ;  /* 0x0000000a0c167981 */ /* 0x000f68000c1e1100 */
[----:B------:R-:W5:Y:S04]  /*0670*/  LDG.E.U8 R24, desc[UR10][R12.64+0x1] ;  /* 0x0000010a0c187981 */ /* 0x000f68000c1e1100 */
[----:B------:R-:W5:Y:S04]  /*0680*/  LDG.E.U8 R23, desc[UR10][R12.64+0x2] ;  /* 0x0000020a0c177981 */ /* 0x000f68000c1e1100 */
[----:B------:R1:W5:Y:S01]  /*0690*/  LDG.E.U8 R25, desc[UR10][R12.64+0x3] ;  /* 0x0000030a0c197981 */ /* 0x000362000c1e1100 */
[----:B---3--:R-:W-:Y:S01]  /*06a0*/  FADD R4, R4, R15 ;  /* 0x0000000f04047221 */ /* 0x008fe20000000000 */
[----:B--2---:R-:W-:-:S04]  /*06b0*/  IMAD.WIDE R14, R21, 0x4, R8 ;  /* 0x00000004150e7825 */ /* 0x004fc800078e0208 */
[----:B0-----:R-:W-:Y:S01]  /*06c0*/  FADD R5, R5, R26 ;  /* 0x0000001a05057221 */ /* 0x001fe20000000000 */
[----:B----4-:R-:W-:Y:S01]  /*06d0*/  FADD R27, R6, R27 ;  /* 0x0000001b061b7221 */ /* 0x010fe20000000000 */
[----:B------:R-:W2:Y:S04]  /*06e0*/  LDG.E R29, desc[UR10][R14.64] ;  /* 0x0000000a0e1d7981 */ /* 0x000ea8000c1e1900 */
[----:B------:R-:W3:Y:S04]  /*06f0*/  LDG.E R26, desc[UR10][R14.64+0x4] ;  /* 0x0000040a0e1a7981 */ /* 0x000ee8000c1e1900 */
[----:B------:R-:W4:Y:S04]  /*0700*/  LDG.E R6, desc[UR10][R14.64+0x8] ;  /* 0x0000080a0e067981 */ /* 0x000f28000c1e1900 */
[----:B------:R0:W4:Y:S01]  /*0710*/  LDG.E R28, desc[UR10][R14.64+0xc] ;  /* 0x00000c0a0e1c7981 */ /* 0x000122000c1e1900 */
[----:B------:R-:W-:-:S04]  /*0720*/  LOP3.LUT R21, R21, 0x3, RZ, 0xfc, !PT ;  /* 0x0000000315157812 */ /* 0x000fc800078efcff */
[----:B-1----:R-:W-:Y:S02]  /*0730*/  IABS R13, R21 ;  /* 0x00000015000d7213 */ /* 0x002fe40000000000 */
[----:B------:R-:W-:-:S03]  /*0740*/  ISETP.GE.AND P1, PT, R21, RZ, PT ;  /* 0x000000ff1500720c */ /* 0x000fc60003f26270 */
[----:B------:R-:W-:-:S04]  /*0750*/  IMAD.HI.U32 R12, R0, R13, RZ ;  /* 0x0000000d000c7227 */ /* 0x000fc800078e00ff */
[----:B------:R-:W-:-:S04]  /*0760*/  IMAD.MOV R12, RZ, RZ, -R12 ;  /* 0x000000ffff0c7224 */ /* 0x000fc800078e0a0c */
[----:B------:R-:W-:-:S05]  /*0770*/  IMAD R13, R18, R12, R13 ;  /* 0x0000000c120d7224 */ /* 0x000fca00078e020d */
[----:B------:R-:W-:-:S13]  /*0780*/  ISETP.GT.U32.AND P0, PT, R16, R13, PT ;  /* 0x0000000d1000720c */ /* 0x000fda0003f04070 */
[----:B------:R-:W-:-:S05]  /*0790*/  @!P0 IMAD.IADD R13, R13, 0x1, -R18 ;  /* 0x000000010d0d8824 */ /* 0x000fca00078e0a12 */
[----:B------:R-:W-:-:S13]  /*07a0*/  ISETP.GT.U32.AND P0, PT, R16, R13, PT ;  /* 0x0000000d1000720c */ /* 0x000fda0003f04070 */
[----:B------:R-:W-:-:S05]  /*07b0*/  @!P0 IADD3 R13, PT, PT, R13, -R18, RZ ;  /* 0x800000120d0d8210 */ /* 0x000fca0007ffe0ff */
[----:B------:R-:W-:-:S05]  /*07c0*/  @!P1 IMAD.MOV R13, RZ, RZ, -R13 ;  /* 0x000000ffff0d9224 */ /* 0x000fca00078e0a0d */
[----:B------:R-:W-:-:S04]  /*07d0*/  SEL R13, R20, R13, !P3 ;  /* 0x0000000d140d7207 */ /* 0x000fc80005800000 */
[----:B0-----:R-:W-:-:S05]  /*07e0*/  LEA R15, R13, UR7, 0x2 ;  /* 0x000000070d0f7c11 */ /* 0x001fca000f8e10ff */
[----:B------:R-:W0:Y:S02]  /*07f0*/  LDS R18, [R15] ;  /* 0x000000000f127984 */ /* 0x000e240000000800 */
[----:B0-----:R-:W-:Y:S01]  /*0800*/  FADD R7, R7, R18 ;  /* 0x0000001207077221 */ /* 0x001fe20000000000 */
[----:B-----5:R-:W-:Y:S02]  /*0810*/  ISETP.NE.AND P0, PT, R22, RZ, PT ;  /* 0x000000ff1600720c */ /* 0x020fe40003f05270 */
[----:B------:R-:W-:Y:S02]  /*0820*/  ISETP.NE.AND P1, PT, R24, RZ, PT ;  /* 0x000000ff1800720c */ /* 0x000fe40003f25270 */
[----:B------:R-:W-:Y:S02]  /*0830*/  FSEL R12, RZ, 1, !P0 ;  /* 0x3f800000ff0c7808 */ /* 0x000fe40004000000 */
[----:B------:R-:W-:Y:S02]  /*0840*/  ISETP.NE.AND P2, PT, R23, RZ, PT ;  /* 0x000000ff1700720c */ /* 0x000fe40003f45270 */
[----:B------:R-:W-:Y:S01]  /*0850*/  FSEL R13, RZ, 1, !P1 ;  /* 0x3f800000ff0d7808 */ /* 0x000fe20004800000 */
[----:B------:R-:W-:Y:S01]  /*0860*/  FMUL R12, R12, UR9 ;  /* 0x000000090c0c7c20 */ /* 0x000fe20008400000 */
[----:B------:R-:W-:-:S02]  /*0870*/  ISETP.NE.AND P3, PT, R25, RZ, PT ;  /* 0x000000ff1900720c */ /* 0x000fc40003f65270 */
[----:B------:R-:W-:Y:S01]  /*0880*/  FSEL R14, RZ, 1, !P2 ;  /* 0x3f800000ff0e7808 */ /* 0x000fe20005000000 */
[----:B------:R-:W-:Y:S01]  /*0890*/  FMUL R13, R13, UR9 ;  /* 0x000000090d0d7c20 */ /* 0x000fe20008400000 */
[----:B------:R-:W-:-:S03]  /*08a0*/  FSEL R20, RZ, 1, !P3 ;  /* 0x3f800000ff147808 */ /* 0x000fc60005800000 */
[----:B------:R-:W-:Y:S02]  /*08b0*/  FMUL R14, R14, UR9 ;  /* 0x000000090e0e7c20 */ /* 0x000fe40008400000 */
[----:B------:R-:W-:Y:S01]  /*08c0*/  FMUL R20, R20, UR9 ;  /* 0x0000000914147c20 */ /* 0x000fe20008400000 */
[----:B--2---:R-:W-:Y:S01]  /*08d0*/  FFMA R4, R4, R12, R29 ;  /* 0x0000000c04047223 */ /* 0x004fe2000000001d */
[----:B---3--:R-:W-:Y:S01]  /*08e0*/  FFMA R5, R5, R13, R26 ;  /* 0x0000000d05057223 */ /* 0x008fe2000000001a */
[----:B------:R-:W-:-:S04]  /*08f0*/  IMAD.WIDE R12, R19, 0x10, R10 ;  /* 0x00000010130c7825 */ /* 0x000fc800078e020a */
[----:B----4-:R-:W-:Y:S01]  /*0900*/  FFMA R6, R27, R14, R6 ;  /* 0x0000000e1b067223 */ /* 0x010fe20000000006 */
[----:B------:R-:W-:Y:S02]  /*0910*/  VIADD R19, R19, UR5 ;  /* 0x0000000513137c36 */ /* 0x000fe40008000000 */
[----:B------:R-:W-:-:S03]  /*0920*/  FFMA R7, R7, R20, R28 ;  /* 0x0000001407077223 */ /* 0x000fc6000000001c */
[----:B------:R-:W-:Y:S02]  /*0930*/  ISETP.GE.AND P0, PT, R19, UR4, PT ;  /* 0x0000000413007c0c */ /* 0x000fe4000bf06270 */
[----:B------:R3:W-:Y:S11]  /*0940*/  STG.E.128 desc[UR10][R12.64], R4 ;  /* 0x000000040c007986 */ /* 0x0007f6000c101d0a */
[----:B------:R-:W-:Y:S05]  /*0950*/  @!P0 BRA `(.L_x_0) ;  /* 0xfffffff800548947 */ /* 0x000fea000383ffff */
[----:B------:R-:W-:Y:S05]  /*0960*/  EXIT ;  /* 0x000000000000794d */ /* 0x000fea0003800000 */
.L_x_1:
[----:B------:R-:W-:-:S00]  /*0970*/  BRA `(.L_x_1) ;  /* 0xfffffffc00fc7947 */ /* 0x000fc0000383ffff */
[----:B------:R-:W-:-:S00]  /*0980*/  NOP ;  /* 0x0000000000007918 */ /* 0x000fc00000000000 */
[----:B------:R-:W-:-:S00]  /*0990*/  NOP ;  /* 0x0000000000007918 */ /* 0x000fc00000000000 */
[----:B------:R-:W-:-:S00]  /*09a0*/  NOP ;  /* 0x0000000000007918 */ /* 0x000fc00000000000 */
[----:B------:R-:W-:-:S00]  /*09b0*/  NOP ;  /* 0x0000000000007918 */ /* 0x000fc00000000000 */
[----:B------:R-:W-:-:S00]  /*09c0*/  NOP ;  /* 0x0000000000007918 */ /* 0x000fc00000000000 */
[----:B------:R-:W-:-:S00]  /*09d0*/  NOP ;  /* 0x0000000000007918 */ /* 0x000fc00000000000 */
[----:B------:R-:W-:-:S00]  /*09e0*/  NOP ;  /* 0x0000000000007918 */ /* 0x000fc00000000000 */
[----:B------:R-:W-:-:S00]  /*09f0*/  NOP ;  /* 0x0000000000007918 */ /* 0x000fc00000000000 */
.L_x_4:


//--------------------- .text._Z12FusedBaisAddILi10Ef30MaskScaleAndElemwiseAddFunctorIfEEvT1_PT0_S4_S4_ii --------------------------
	.section	.text._Z12FusedBaisAddILi10Ef30MaskScaleAndElemwiseAddFunctorIfEEvT1_PT0_S4_S4_ii,"ax",@progbits
	.align	128
        .global         _Z12FusedBaisAddILi10Ef30MaskScaleAndElemwiseAddFunctorIfEEvT1_PT0_S4_S4_ii
        .type           _Z12FusedBaisAddILi10Ef30MaskScaleAndElemwiseAddFunctorIfEEvT1_PT0_S4_S4_ii,@function
        .size           _Z12FusedBaisAddILi10Ef30MaskScaleAndElemwiseAddFunctorIfEEvT1_PT0_S4_S4_ii,(.L_x_5 - _Z12FusedBaisAddILi10Ef30MaskScaleAndElemwiseAddFunctorIfEEvT1_PT0_S4_S4_ii)
        .other          _Z12FusedBaisAddILi10Ef30MaskScaleAndElemwiseAddFunctorIfEEvT1_PT0_S4_S4_ii,@"STO_CUDA_ENTRY STV_DEFAULT"
_Z12FusedBaisAddILi10Ef30MaskScaleAndElemwiseAddFunctorIfEEvT1_PT0_S4_S4_ii:
.text._Z12FusedBaisAddILi10Ef30MaskScaleAndElemwiseAddFunctorIfEEvT1_PT0_S4_S4_ii:
[----:B------:R-:W-:Y:S01]  /*0000*/  LDC R1, c[0x0][0x37c] ;  /* 0x0000df00ff017b82 */ /* 0x000fe20000000800 */
[----:B------:R-:W0:Y:S01]  /*0010*/  S2R R14, SR_CTAID.X ;  /* 0x00000000000e7919 */ /* 0x000e220000002500 */
[----:B------:R-:W0:Y:S01]  /*0020*/  LDCU UR4, c[0x0][0x360] ;  /* 0x00006c00ff0477ac */ /* 0x000e220008000800 */
[----:B------:R-:W0:Y:S01]  /*0030*/  S2R R3, SR_TID.X ;  /* 0x0000000000037919 */ /* 0x000e220000002100 */
[----:B------:R-:W1:Y:S01]  /*0040*/  LDCU UR5, c[0x0][0x3b0] ;  /* 0x00007600ff0577ac */ /* 0x000e620008000800 */
[----:B0-----:R-:W-:-:S05]  /*0050*/  IMAD R14, R14, UR4, R3 ;  /* 0x000000040e0e7c24 */ /* 0x001fca000f8e0203 */
[----:B-1----:R-:W-:-:S13]  /*0060*/  ISETP.GE.AND P0, PT, R14, UR5, PT ;  /* 0x000000050e007c0c */ /* 0x002fda000bf06270 */
[----:B------:R-:W-:Y:S05]  /*0070*/  @P0 EXIT ;  /* 0x000000000000094d */ /* 0x000fea0003800000 */
[----:B------:R-:W0:Y:S01]  /*0080*/  LDC R15, c[0x0][0x3b4] ;  /* 0x0000ed00ff0f7b82 */ /* 0x000e220000000800 */
[----:B------:R-:W1:Y:S01]  /*0090*/  LDCU UR5, c[0x0][0x370] ;  /* 0x00006e00ff0577ac */ /* 0x000e620008000800 */
[----:B------:R-:W2:Y:S06]  /*00a0*/  LDCU.64 UR6, c[0x0][0x358] ;  /* 0x00006b00ff0677ac */ /* 0x000eac0008000a00 */
[----:B------:R-:W3:Y:S01]  /*00b0*/  LDC R10, c[0x0][0x3b4] ;  /* 0x0000ed00ff0a7b82 */ /* 0x000ee20000000800 */
[----:B------:R-:W4:Y:S01]  /*00c0*/  LDCU UR11, c[0x0][0x3b0] ;  /* 0x00007600ff0b77ac */ /* 0x000f220008000800 */
[----:B------:R-:W0:Y:S06]  /*00d0*/  LDCU UR10, c[0x0][0x390] ;  /* 0x00007200ff0a77ac */ /* 0x000e2c0008000800 */
[----:B------:R-:W2:Y:S01]  /*00e0*/  LDC.64 R2, c[0x0][0x398] ;  /* 0x0000e600ff027b82 */ /* 0x000ea20000000a00 */
[----:B------:R-:W0:Y:S01]  /*00f0*/  LDCU.64 UR8, c[0x0][0x380] ;  /* 0x00007000ff0877ac */ /* 0x000e220008000a00 */
[----:B-1----:R-:W-:Y:S01]  /*0100*/  UIMAD UR4, UR4, UR5, URZ ;  /* 0x00000005040472a4 */ /* 0x002fe2000f8e02ff */
[----:B0-----:R-:W-:-:S05]  /*0110*/  IABS R0, R15 ;  /* 0x0000000f00007213 */ /* 0x001fca0000000000 */
[----:B------:R-:W0:Y:S01]  /*0120*/  LDC.64 R4, c[0x0][0x388] ;  /* 0x0000e200ff047b82 */ /* 0x000e220000000a00 */
[----:B------:R-:W-:Y:S01]  /*0130*/  ISETP.NE.AND P0, PT, R15, RZ, PT ;  /* 0x000000ff0f00720c */ /* 0x000fe20003f05270 */
[----:B------:R-:W1:Y:S06]  /*0140*/  I2F.RP R11, R0 ;  /* 0x00000000000b7306 */ /* 0x000e6c0000209400 */
[----:B------:R-:W0:Y:S08]  /*0150*/  LDC.64 R6, c[0x0][0x3a0] ;  /* 0x0000e800ff067b82 */ /* 0x000e300000000a00 */
[----:B------:R-:W0:Y:S01]  /*0160*/  LDC.64 R8, c[0x0][0x3a8] ;  /* 0x0000ea00ff087b82 */ /* 0x000e220000000a00 */
[----:B-1----:R-:W1:Y:S02]  /*0170*/  MUFU.RCP R11, R11 ;  /* 0x0000000b000b7308 */ /* 0x002e640000001000 */
[----:B-1----:R-:W-:-:S06]  /*0180*/  VIADD R12, R11, 0xffffffe ;  /* 0x0ffffffe0b0c7836 */ /* 0x002fcc0000000000 */
[----:B------:R1:W5:Y:S02]  /*0190*/  F2I.FTZ.U32.TRUNC.NTZ R13, R12 ;  /* 0x0000000c000d7305 */ /* 0x000364000021f000 */
[----:B-1----:R-:W-:Y:S02]  /*01a0*/  HFMA2 R12, -RZ, RZ, 0, 0 ;  /* 0x00000000ff0c7431 */ /* 0x002fe400000001ff */
[----:B-----5:R-:W-:-:S04]  /*01b0*/  IMAD.MOV R11, RZ, RZ, -R13 ;  /* 0x000000ffff0b7224 */ /* 0x020fc800078e0a0d */
[----:B------:R-:W-:-:S04]  /*01c0*/  IMAD R11, R11, R0, RZ ;  /* 0x000000000b0b7224 */ /* 0x000fc800078e02ff */
[----:B------:R-:W-:Y:S01]  /*01d0*/  IMAD.HI.U32 R11, R13, R11, R12 ;  /* 0x0000000b0d0b7227 */ /* 0x000fe200078e000c */
[----:B------:R-:W-:-:S03]  /*01e0*/  LOP3.LUT R12, RZ, R15, RZ, 0x33, !PT ;  /* 0x0000000fff0c7212 */ /* 0x000fc600078e33ff */
[----:B0-234-:R-:W-:-:S07]  /*01f0*/  IMAD.MOV.U32 R13, RZ, RZ, R14 ;  /* 0x000000ffff0d7224 */ /* 0x01dfce00078e000e */
.L_x_2:
[----:B------:R-:W-:Y:S02]  /*0200*/  IABS R16, R13 ;  /* 0x0000000d00107213 */ /* 0x000fe40000000000 */
[----:B------:R-:W-:-:S03]  /*0210*/  IABS R18, R10 ;  /* 0x0000000a00127213 */ /* 0x000fc60000000000 */
[----:B------:R-:W-:-:S05]  /*0220*/  IMAD.HI.U32 R14, R11, R16, RZ ;  /* 0x000000100b0e7227 */ /* 0x000fca00078e00ff */
[----:B------:R-:W-:Y:S02]  /*0230*/  IADD3 R15, PT, PT, -R14, RZ, RZ ;  /* 0x000000ff0e0f7210 */ /* 0x000fe40007ffe1ff */
[----:B------:R-:W-:-:S03]  /*0240*/  SHF.R.S32.HI R14, RZ, 0x1f, R13 ;  /* 0x0000001fff0e7819 */ /* 0x000fc6000001140d */
[----:B------:R-:W-:-:S05]  /*0250*/  IMAD R15, R18, R15, R16 ;  /* 0x0000000f120f7224 */ /* 0x000fca00078e0210 */
[----:B------:R-:W-:-:S13]  /*0260*/  ISETP.GT.U32.AND P1, PT, R0, R15, PT ;  /* 0x0000000f0000720c */ /* 0x000fda0003f24070 */
[----:B------:R-:W-:Y:S01]  /*0270*/  @!P1 IMAD.IADD R15, R15, 0x1, -R18 ;  /* 0x000000010f0f9824 */ /* 0x000fe200078e0a12 */
[----:B------:R-:W-:-:S04]  /*0280*/  ISETP.GE.AND P1, PT, R13, RZ, PT ;  /* 0x000000ff0d00720c */ /* 0x000fc80003f26270 */
[----:B------:R-:W-:-:S13]  /*0290*/  ISETP.GT.U32.AND P2, PT, R0, R15, PT ;  /* 0x0000000f0000720c */ /* 0x000fda0003f44070 */
[----:B------:R-:W-:Y:S02]  /*02a0*/  @!P2 IADD3 R15, PT, PT, R15, -R18, RZ ;  /* 0x800000120f0fa210 */ /* 0x000fe40007ffe0ff */
[----:B0-----:R-:W-:-:S03]  /*02b0*/  IADD3 R20, P2, PT, R13, UR8, RZ ;  /* 0x000000080d147c10 */ /* 0x001fc6000ff5e0ff */
[----:B------:R-:W-:Y:S01]  /*02c0*/  @!P1 IMAD.MOV R15, RZ, RZ, -R15 ;  /* 0x000000ffff0f9224 */ /* 0x000fe200078e0a0f */
[----:B------:R-:W-:-:S04]  /*02d0*/  IADD3.X R21, PT, PT, R14, UR9, RZ, P2, !PT ;  /* 0x000000090e157c10 */ /* 0x000fc800097fe4ff */
[----:B------:R-:W-:Y:S01]  /*02e0*/  SEL R17, R12, R15, !P0 ;  /* 0x0000000f0c117207 */ /* 0x000fe20004000000 */
[----:B------:R-:W2:Y:S01]  /*02f0*/  LDG.E.U8 R20, desc[UR6][R20.64] ;  /* 0x0000000614147981 */ /* 0x000ea2000c1e1100 */
[----:B------:R-:W-:-:S04]  /*0300*/  IMAD.WIDE R14, R13, 0x4, R2 ;  /* 0x000000040d0e7825 */ /* 0x000fc800078e0202 */
[----:B------:R-:W-:Y:S02]  /*0310*/  IMAD.WIDE R16, R17, 0x4, R8 ;  /* 0x0000000411107825 */ /* 0x000fe400078e0208 */
[----:B------:R-:W3:Y:S02]  /*0320*/  LDG.E R15, desc[UR6][R14.64] ;  /* 0x000000060e0f7981 */ /* 0x000ee4000c1e1900 */
[C---:B------:R-:W-:Y:S02]  /*0330*/  IMAD.WIDE R18, R13.reuse, 0x4, R4 ;  /* 0x000000040d127825 */ /* 0x040fe400078e0204 */
[----:B------:R-:W3:Y:S04]  /*0340*/  LDG.E R16, desc[UR6][R16.64] ;  /* 0x0000000610107981 */ /* 0x000ee8000c1e1900 */
[----:B------:R-:W4:Y:S01]  /*0350*/  LDG.E R19, desc[UR6][R18.64] ;  /* 0x0000000612137981 */ /* 0x000f22000c1e1900 */
[----:B--2---:R-:W-:Y:S01]  /*0360*/  ISETP.NE.AND P1, PT, R20, RZ, PT ;  /* 0x000000ff1400720c */ /* 0x004fe20003f25270 */
[C---:B------:R-:W-:Y:S01]  /*0370*/  IMAD.WIDE R20, R13.reuse, 0x4, R6 ;  /* 0x000000040d147825 */ /* 0x040fe200078e0206 */
[----:B------:R-:W-:-:S02]  /*0380*/  IADD3 R13, PT, PT, R13, UR4, RZ ;  /* 0x000000040d0d7c10 */ /* 0x000fc4000fffe0ff */
[----:B------:R-:W-:Y:S02]  /*0390*/  FSEL R22, RZ, 1, !P1 ;  /* 0x3f800000ff167808 */ /* 0x000fe40004800000 */
[----:B------:R-:W-:-:S03]  /*03a0*/  ISETP.GE.AND P1, PT, R13, UR11, PT ;  /* 0x0000000b0d007c0c */ /* 0x000fc6000bf26270 */
[----:B------:R-:W-:Y:S01]  /*03b0*/  FMUL R23, R22, UR10 ;  /* 0x0000000a16177c20 */ /* 0x000fe20008400000 */
[----:B---3--:R-:W-:-:S04]  /*03c0*/  FADD R22, R15, R16 ;  /* 0x000000100f167221 */ /* 0x008fc80000000000 */
[----:B----4-:R-:W-:-:S05]  /*03d0*/  FFMA R23, R22, R23, R19 ;  /* 0x0000001716177223 */ /* 0x010fca0000000013 */
[----:B------:R0:W-:Y:S01]  /*03e0*/  STG.E desc[UR6][R20.64], R23 ;  /* 0x0000001714007986 */ /* 0x0001e2000c101906 */
[----:B------:R-:W-:Y:S05]  /*03f0*/  @!P1 BRA `(.L_x_2) ;  /* 0xfffffffc00809947 */ /* 0x000fea000383ffff */
[----:B------:R-:W-:Y:S05]  /*0400*/  EXIT ;  /* 0x000000000000794d */ /* 0x000fea0003800000 */
.L_x_3:
        /* <DEDUP_REMOVED lines=15> */
.L_x_5:


//--------------------- .nv.shared._Z19FusedBaisAddVecSmemILi10Ef30MaskScaleAndElemwiseAddFunctorIfEEvT1_PT0_S4_S4_ii --------------------------
	.section	.nv.shared._Z19FusedBaisAddVecSmemILi10Ef30MaskScaleAndElemwiseAddFunctorIfEEvT1_PT0_S4_S4_ii,"aw",@nobits
	.sectionflags	@""
	.align	4
.nv.shared._Z19FusedBaisAddVecSmemILi10Ef30MaskScaleAndElemwiseAddFunctorIfEEvT1_PT0_S4_S4_ii:
	.zero		1064


//--------------------- .nv.shared.reserved.0     --------------------------
	.section	.nv.shared.reserved.0,"aw",@nobits
	.weak		__nv_reservedSMEM_offset_0_alias
	.size		__nv_reservedSMEM_offset_0_alias, 0, 64
	.other		__nv_reservedSMEM_offset_0_alias,@"STO_CUDA_RESERVED_SHARED STV_DEFAULT"
__nv_reservedSMEM_offset_0_alias:
	.zero		0
	.zero		64


//--------------------- .nv.constant0._Z19FusedBaisAddVecSmemILi10Ef30MaskScaleAndElemwiseAddFunctorIfEEvT1_PT0_S4_S4_ii --------------------------
	.section	.nv.constant0._Z19FusedBaisAddVecSmemILi10Ef30MaskScaleAndElemwiseAddFunctorIfEEvT1_PT0_S4_S4_ii,"a",@progbits
	.sectionflags	@""
	.align	4
.nv.constant0._Z19FusedBaisAddVecSmemILi10Ef30MaskScaleAndElemwiseAddFunctorIfEEvT1_PT0_S4_S4_ii:
	.zero		952


//--------------------- .nv.constant0._Z12FusedBaisAddILi10Ef30MaskScaleAndElemwiseAddFunctorIfEEvT1_PT0_S4_S4_ii --------------------------
	.section	.nv.constant0._Z12FusedBaisAddILi10Ef30MaskScaleAndElemwiseAddFunctorIfEEvT1_PT0_S4_S4_ii,"a",@progbits
	.sectionflags	@""
	.align	4
.nv.constant0._Z12FusedBaisAddILi10Ef30MaskScaleAndElemwiseAddFunctorIfEEvT1_PT0_S4_S4_ii:
	.zero		952


//--------------------- SYMBOLS --------------------------

	.type		.nv.reservedSmem.offset0,@object
	.size		.nv.reservedSmem.offset0,0x4
	.type		.nv.reservedSmem.cap,@object
	.size		.nv.reservedSmem.cap,0x4
